//
// Generated by NVIDIA NVVM Compiler
//
// Compiler Build ID: CL-36424714
// Cuda compilation tools, release 13.0, V13.0.88
// Based on NVVM 20.0.0
//

.version 9.0
.target sm_100
.address_size 64

	// .globl	_Z16KernelDoubleRowsPKfPfii

.visible .entry _Z16KernelDoubleRowsPKfPfii(
	.param .u64 .ptr .align 1 _Z16KernelDoubleRowsPKfPfii_param_0,
	.param .u64 .ptr .align 1 _Z16KernelDoubleRowsPKfPfii_param_1,
	.param .u32 _Z16KernelDoubleRowsPKfPfii_param_2,
	.param .u32 _Z16KernelDoubleRowsPKfPfii_param_3
)
{
	.reg .pred 	%p<12>;
	.reg .b32 	%r<62>;
	.reg .b32 	%f<16>;
	.reg .b64 	%rd<65>;

	ld.param.u64 	%rd3, [_Z16KernelDoubleRowsPKfPfii_param_0];
	ld.param.u64 	%rd4, [_Z16KernelDoubleRowsPKfPfii_param_1];
	ld.param.u32 	%r21, [_Z16KernelDoubleRowsPKfPfii_param_2];
	ld.param.u32 	%r20, [_Z16KernelDoubleRowsPKfPfii_param_3];
	cvta.to.global.u64 	%rd1, %rd4;
	cvta.to.global.u64 	%rd2, %rd3;
	mov.u32 	%r22, %ctaid.x;
	mov.u32 	%r23, %ntid.x;
	mov.u32 	%r24, %tid.x;
	mad.lo.s32 	%r1, %r22, %r23, %r24;
	setp.ge.u32 	%p1, %r1, %r21;
	setp.lt.s32 	%p2, %r20, 1;
	or.pred  	%p3, %p1, %p2;
	@%p3 bra 	$L__BB0_12;
	mul.lo.s32 	%r2, %r20, %r1;
	and.b32  	%r3, %r20, 7;
	setp.lt.u32 	%p4, %r20, 8;
	mov.b32 	%r60, 0;
	@%p4 bra 	$L__BB0_4;
	and.b32  	%r60, %r20, 2147483640;
	neg.s32 	%r58, %r60;
	shl.b32 	%r26, %r2, 1;
	add.s32 	%r57, %r26, 8;
	add.s32 	%r56, %r2, 3;
$L__BB0_3:
	.pragma "nounroll";
	add.s32 	%r27, %r56, -3;
	mul.wide.u32 	%rd5, %r27, 4;
	add.s64 	%rd6, %rd2, %rd5;
	ld.global.f32 	%f1, [%rd6];
	add.s32 	%r28, %r57, -8;
	mul.wide.u32 	%rd7, %r28, 4;
	add.s64 	%rd8, %rd1, %rd7;
	st.global.f32 	[%rd8], %f1;
	st.global.f32 	[%rd8+4], %f1;
	add.s32 	%r29, %r56, -2;
	mul.wide.u32 	%rd9, %r29, 4;
	add.s64 	%rd10, %rd2, %rd9;
	ld.global.f32 	%f2, [%rd10];
	add.s32 	%r30, %r57, -6;
	mul.wide.u32 	%rd11, %r30, 4;
	add.s64 	%rd12, %rd1, %rd11;
	st.global.f32 	[%rd12], %f2;
	st.global.f32 	[%rd12+4], %f2;
	add.s32 	%r31, %r56, -1;
	mul.wide.u32 	%rd13, %r31, 4;
	add.s64 	%rd14, %rd2, %rd13;
	ld.global.f32 	%f3, [%rd14];
	add.s32 	%r32, %r57, -4;
	mul.wide.u32 	%rd15, %r32, 4;
	add.s64 	%rd16, %rd1, %rd15;
	st.global.f32 	[%rd16], %f3;
	st.global.f32 	[%rd16+4], %f3;
	add.s32 	%r33, %r56, 4;
	mul.wide.u32 	%rd17, %r56, 4;
	add.s64 	%rd18, %rd2, %rd17;
	ld.global.f32 	%f4, [%rd18];
	add.s32 	%r34, %r57, -2;
	mul.wide.u32 	%rd19, %r34, 4;
	add.s64 	%rd20, %rd1, %rd19;
	st.global.f32 	[%rd20], %f4;
	st.global.f32 	[%rd20+4], %f4;
	add.s32 	%r35, %r56, 1;
	mul.wide.u32 	%rd21, %r35, 4;
	add.s64 	%rd22, %rd2, %rd21;
	ld.global.f32 	%f5, [%rd22];
	add.s32 	%r36, %r57, 6;
	mul.wide.u32 	%rd23, %r57, 4;
	add.s64 	%rd24, %rd1, %rd23;
	st.global.f32 	[%rd24], %f5;
	st.global.f32 	[%rd24+4], %f5;
	add.s32 	%r37, %r56, 2;
	mul.wide.u32 	%rd25, %r37, 4;
	add.s64 	%rd26, %rd2, %rd25;
	ld.global.f32 	%f6, [%rd26];
	add.s32 	%r38, %r57, 2;
	mul.wide.u32 	%rd27, %r38, 4;
	add.s64 	%rd28, %rd1, %rd27;
	st.global.f32 	[%rd28], %f6;
	st.global.f32 	[%rd28+4], %f6;
	add.s32 	%r39, %r56, 3;
	mul.wide.u32 	%rd29, %r39, 4;
	add.s64 	%rd30, %rd2, %rd29;
	ld.global.f32 	%f7, [%rd30];
	add.s32 	%r40, %r57, 4;
	mul.wide.u32 	%rd31, %r40, 4;
	add.s64 	%rd32, %rd1, %rd31;
	st.global.f32 	[%rd32], %f7;
	st.global.f32 	[%rd32+4], %f7;
	mul.wide.u32 	%rd33, %r33, 4;
	add.s64 	%rd34, %rd2, %rd33;
	ld.global.f32 	%f8, [%rd34];
	mul.wide.u32 	%rd35, %r36, 4;
	add.s64 	%rd36, %rd1, %rd35;
	st.global.f32 	[%rd36], %f8;
	st.global.f32 	[%rd36+4], %f8;
	add.s32 	%r58, %r58, 8;
	add.s32 	%r57, %r57, 16;
	add.s32 	%r56, %r56, 8;
	setp.ne.s32 	%p5, %r58, 0;
	@%p5 bra 	$L__BB0_3;
$L__BB0_4:
	setp.eq.s32 	%p6, %r3, 0;
	@%p6 bra 	$L__BB0_12;
	and.b32  	%r15, %r20, 3;
	setp.lt.u32 	%p7, %r3, 4;
	@%p7 bra 	$L__BB0_7;
	add.s32 	%r41, %r60, %r2;
	mul.wide.u32 	%rd37, %r41, 4;
	add.s64 	%rd38, %rd2, %rd37;
	ld.global.f32 	%f9, [%rd38];
	shl.b32 	%r42, %r41, 1;
	mul.wide.u32 	%rd39, %r42, 4;
	add.s64 	%rd40, %rd1, %rd39;
	st.global.f32 	[%rd40], %f9;
	st.global.f32 	[%rd40+4], %f9;
	add.s32 	%r43, %r41, 1;
	mul.wide.u32 	%rd41, %r43, 4;
	add.s64 	%rd42, %rd2, %rd41;
	ld.global.f32 	%f10, [%rd42];
	shl.b32 	%r44, %r43, 1;
	mul.wide.u32 	%rd43, %r44, 4;
	add.s64 	%rd44, %rd1, %rd43;
	st.global.f32 	[%rd44], %f10;
	st.global.f32 	[%rd44+4], %f10;
	add.s32 	%r45, %r41, 2;
	mul.wide.u32 	%rd45, %r45, 4;
	add.s64 	%rd46, %rd2, %rd45;
	ld.global.f32 	%f11, [%rd46];
	shl.b32 	%r46, %r45, 1;
	mul.wide.u32 	%rd47, %r46, 4;
	add.s64 	%rd48, %rd1, %rd47;
	st.global.f32 	[%rd48], %f11;
	st.global.f32 	[%rd48+4], %f11;
	add.s32 	%r47, %r41, 3;
	mul.wide.u32 	%rd49, %r47, 4;
	add.s64 	%rd50, %rd2, %rd49;
	ld.global.f32 	%f12, [%rd50];
	shl.b32 	%r48, %r47, 1;
	mul.wide.u32 	%rd51, %r48, 4;
	add.s64 	%rd52, %rd1, %rd51;
	st.global.f32 	[%rd52], %f12;
	st.global.f32 	[%rd52+4], %f12;
	add.s32 	%r60, %r60, 4;
$L__BB0_7:
	setp.eq.s32 	%p8, %r15, 0;
	@%p8 bra 	$L__BB0_12;
	setp.eq.s32 	%p9, %r15, 1;
	@%p9 bra 	$L__BB0_10;
	add.s32 	%r49, %r60, %r2;
	mul.wide.u32 	%rd53, %r49, 4;
	add.s64 	%rd54, %rd2, %rd53;
	ld.global.f32 	%f13, [%rd54];
	shl.b32 	%r50, %r49, 1;
	mul.wide.u32 	%rd55, %r50, 4;
	add.s64 	%rd56, %rd1, %rd55;
	st.global.f32 	[%rd56], %f13;
	st.global.f32 	[%rd56+4], %f13;
	add.s32 	%r51, %r49, 1;
	mul.wide.u32 	%rd57, %r51, 4;
	add.s64 	%rd58, %rd2, %rd57;
	ld.global.f32 	%f14, [%rd58];
	shl.b32 	%r52, %r51, 1;
	mul.wide.u32 	%rd59, %r52, 4;
	add.s64 	%rd60, %rd1, %rd59;
	st.global.f32 	[%rd60], %f14;
	st.global.f32 	[%rd60+4], %f14;
	add.s32 	%r60, %r60, 2;
$L__BB0_10:
	and.b32  	%r53, %r20, 1;
	setp.eq.b32 	%p10, %r53, 1;
	not.pred 	%p11, %p10;
	@%p11 bra 	$L__BB0_12;
	add.s32 	%r54, %r60, %r2;
	mul.wide.u32 	%rd61, %r54, 4;
	add.s64 	%rd62, %rd2, %rd61;
	ld.global.f32 	%f15, [%rd62];
	shl.b32 	%r55, %r54, 1;
	mul.wide.u32 	%rd63, %r55, 4;
	add.s64 	%rd64, %rd1, %rd63;
	st.global.f32 	[%rd64], %f15;
	st.global.f32 	[%rd64+4], %f15;
$L__BB0_12:
	ret;

}


// ===== COMPILED SASS (sm_100) =====

	.target	sm_100

	.elftype	@"ET_EXEC"


//--------------------- .note.nv.tkinfo           --------------------------
	.section	.note.nv.tkinfo,"",@"SHT_NOTE"
	.sectionflags	@"SHF_NOTE_NV_TKINFO"
	.tkinfo
        /*0018*/ 	.word	0x00000002
        /*0030*/ 	.string	""
        /*0030*/ 	.string	"ptxas"
        /*0030*/ 	.string	"Cuda compilation tools, release 13.0, V13.0.88"
        /*0030*/ 	.string	"Build cuda_13.0.r13.0/compiler.36424714_0"
        /*0030*/ 	.string	"-arch sm_100 -m 64 "



//--------------------- .note.nv.cuinfo           --------------------------
	.section	.note.nv.cuinfo,"",@"SHT_NOTE"
	.sectionflags	@"SHF_NOTE_NV_CUINFO"
        /*0018*/ 	.short	0x0002
        /*001a*/ 	.short	0x0064
        /*001c*/ 	.short	0x0082
	.zero		2


//--------------------- .nv.info                  --------------------------
	.section	.nv.info,"",@"SHT_CUDA_INFO"
	.align	4


	//----- nvinfo : EIATTR_REGCOUNT
	.align		4
        /*0000*/ 	.byte	0x04, 0x2f
        /*0002*/ 	.short	(.L_1 - .L_0)
	.align		4
.L_0:
        /*0004*/ 	.word	index@(_Z16KernelDoubleRowsPKfPfii)
        /*0008*/ 	.word	0x00000020


	//----- nvinfo : EIATTR_FRAME_SIZE
	.align		4
.L_1:
        /*000c*/ 	.byte	0x04, 0x11
        /*000e*/ 	.short	(.L_3 - .L_2)
	.align		4
.L_2:
        /*0010*/ 	.word	index@(_Z16KernelDoubleRowsPKfPfii)
        /*0014*/ 	.word	0x00000000


	//----- nvinfo : EIATTR_MIN_STACK_SIZE
	.align		4
.L_3:
        /*0018*/ 	.byte	0x04, 0x12
        /*001a*/ 	.short	(.L_5 - .L_4)
	.align		4
.L_4:
        /*001c*/ 	.word	index@(_Z16KernelDoubleRowsPKfPfii)
        /*0020*/ 	.word	0x00000000
.L_5:


//--------------------- .nv.compat                --------------------------
	.section	.nv.compat,"",@"SHT_CUDA_COMPAT_INFO"
	.align	4
        /*0000*/ 	.byte	0x02, 0x09, 0x00, 0x00, 0x02, 0x02, 0x01, 0x00, 0x02, 0x05, 0x05, 0x00, 0x03, 0x07, 0x01, 0x01
        /*0010*/ 	.byte	0x02, 0x03, 0x00, 0x00, 0x02, 0x06, 0x01, 0x00, 0x04, 0x0b, 0x08, 0x00, 0x09, 0x00, 0x00, 0x00
        /*0020*/ 	.byte	0x00, 0x00, 0x00, 0x00


//--------------------- .nv.info._Z16KernelDoubleRowsPKfPfii --------------------------
	.section	.nv.info._Z16KernelDoubleRowsPKfPfii,"",@"SHT_CUDA_INFO"
	.sectionflags	@""
	.align	4


	//----- nvinfo : EIATTR_CUDA_API_VERSION
	.align		4
        /*0000*/ 	.byte	0x04, 0x37
        /*0002*/ 	.short	(.L_7 - .L_6)
.L_6:
        /*0004*/ 	.word	0x00000082


	//----- nvinfo : EIATTR_KPARAM_INFO
	.align		4
.L_7:
        /*0008*/ 	.byte	0x04, 0x17
        /*000a*/ 	.short	(.L_9 - .L_8)
.L_8:
        /*000c*/ 	.word	0x00000000
        /*0010*/ 	.short	0x0003
        /*0012*/ 	.short	0x0014
        /*0014*/ 	.byte	0x00, 0xf0, 0x11, 0x00


	//----- nvinfo : EIATTR_KPARAM_INFO
	.align		4
.L_9:
        /*0018*/ 	.byte	0x04, 0x17
        /*001a*/ 	.short	(.L_11 - .L_10)
.L_10:
        /*001c*/ 	.word	0x00000000
        /*0020*/ 	.short	0x0002
        /*0022*/ 	.short	0x0010
        /*0024*/ 	.byte	0x00, 0xf0, 0x11, 0x00


	//----- nvinfo : EIATTR_KPARAM_INFO
	.align		4
.L_11:
        /*0028*/ 	.byte	0x04, 0x17
        /*002a*/ 	.short	(.L_13 - .L_12)
.L_12:
        /*002c*/ 	.word	0x00000000
        /*0030*/ 	.short	0x0001
        /*0032*/ 	.short	0x0008
        /*0034*/ 	.byte	0x00, 0xf5, 0x21, 0x00


	//----- nvinfo : EIATTR_KPARAM_INFO
	.align		4
.L_13:
        /*0038*/ 	.byte	0x04, 0x17
        /*003a*/ 	.short	(.L_15 - .L_14)
.L_14:
        /*003c*/ 	.word	0x00000000
        /*0040*/ 	.short	0x0000
        /*0042*/ 	.short	0x0000
        /*0044*/ 	.byte	0x00, 0xf5, 0x21, 0x00


	//----- nvinfo : EIATTR_SPARSE_MMA_MASK
	.align		4
.L_15:
        /*0048*/ 	.byte	0x03, 0x50
        /*004a*/ 	.short	0x0000


	//----- nvinfo : EIATTR_MAXREG_COUNT
	.align		4
        /*004c*/ 	.byte	0x03, 0x1b
        /*004e*/ 	.short	0x00ff


	//----- nvinfo : EIATTR_MERCURY_ISA_VERSION
	.align		4
        /*0050*/ 	.byte	0x03, 0x5f
        /*0052*/ 	.short	0x0101


	//----- nvinfo : EIATTR_VRC_CTA_INIT_COUNT
	.align		4
        /*0054*/ 	.byte	0x02, 0x4a
	.zero		1
	.zero		1


	//----- nvinfo : EIATTR_EXIT_INSTR_OFFSETS
	.align		4
        /*0058*/ 	.byte	0x04, 0x1c
        /*005a*/ 	.short	(.L_17 - .L_16)


	//   ....[0]....
.L_16:
        /*005c*/ 	.word	0x00000080


	//   ....[1]....
        /*0060*/ 	.word	0x00000510


	//   ....[2]....
        /*0064*/ 	.word	0x00000750


	//   ....[3]....
        /*0068*/ 	.word	0x000008b0


	//   ....[4]....
        /*006c*/ 	.word	0x00000950


	//----- nvinfo : EIATTR_CBANK_PARAM_SIZE
	.align		4
.L_17:
        /*0070*/ 	.byte	0x03, 0x19
        /*0072*/ 	.short	0x0018


	//----- nvinfo : EIATTR_PARAM_CBANK
	.align		4
        /*0074*/ 	.byte	0x04, 0x0a
        /*0076*/ 	.short	(.L_19 - .L_18)
	.align		4
.L_18:
        /*0078*/ 	.word	index@(.nv.constant0._Z16KernelDoubleRowsPKfPfii)
        /*007c*/ 	.short	0x0380
        /*007e*/ 	.short	0x0018


	//----- nvinfo : EIATTR_SW_WAR
	.align		4
.L_19:
        /*0080*/ 	.byte	0x04, 0x36
        /*0082*/ 	.short	(.L_21 - .L_20)
.L_20:
        /*0084*/ 	.word	0x00000008
.L_21:


//--------------------- .nv.callgraph             --------------------------
	.section	.nv.callgraph,"",@"SHT_CUDA_CALLGRAPH"
	.align	4
	.sectionentsize	8
	.align		4
        /*0000*/ 	.word	0x00000000
	.align		4
        /*0004*/ 	.word	0xffffffff
	.align		4
        /*0008*/ 	.word	0x00000000
	.align		4
        /*000c*/ 	.word	0xfffffffe
	.align		4
        /*0010*/ 	.word	0x00000000
	.align		4
        /*0014*/ 	.word	0xfffffffd
	.align		4
        /*0018*/ 	.word	0x00000000
	.align		4
        /*001c*/ 	.word	0xfffffffc


//--------------------- .text._Z16KernelDoubleRowsPKfPfii --------------------------
	.section	.text._Z16KernelDoubleRowsPKfPfii,"ax",@progbits
	.align	128
        .global         _Z16KernelDoubleRowsPKfPfii
        .type           _Z16KernelDoubleRowsPKfPfii,@function
        .size           _Z16KernelDoubleRowsPKfPfii,(.L_x_5 - _Z16KernelDoubleRowsPKfPfii)
        .other          _Z16KernelDoubleRowsPKfPfii,@"STO_CUDA_ENTRY STV_DEFAULT"
_Z16KernelDoubleRowsPKfPfii:
.text._Z16KernelDoubleRowsPKfPfii:
[----:B------:R-:W-:Y:S01]  /*0000*/  LDC R1, c[0x0][0x37c] ;  /* 0x0000df00ff017b82 */ /* 0x000fe20000000800 */
[----:B------:R-:W0:Y:S07]  /*0010*/  S2R R5, SR_TID.X ;  /* 0x0000000000057919 */ /* 0x000e2e0000002100 */
[----:B------:R-:W0:Y:S08]  /*0020*/  S2UR UR4, SR_CTAID.X ;  /* 0x00000000000479c3 */ /* 0x000e300000002500 */
[----:B------:R-:W0:Y:S08]  /*0030*/  LDC R0, c[0x0][0x360] ;  /* 0x0000d800ff007b82 */ /* 0x000e300000000800 */
[----:B------:R-:W1:Y:S01]  /*0040*/  LDC.64 R2, c[0x0][0x390] ;  /* 0x0000e400ff027b82 */ /* 0x000e620000000a00 */
[----:B0-----:R-:W-:Y:S01]  /*0050*/  IMAD R0, R0, UR4, R5 ;  /* 0x0000000400007c24 */ /* 0x001fe2000f8e0205 */
[----:B-1----:R-:W-:-:S04]  /*0060*/  ISETP.GE.AND P0, PT, R3, 0x1, PT ;  /* 0x000000010300780c */ /* 0x002fc80003f06270 */
[----:B------:R-:W-:-:S13]  /*0070*/  ISETP.GE.U32.OR P0, PT, R0, R2, !P0 ;  /* 0x000000020000720c */ /* 0x000fda0004706470 */
[----:B------:R-:W-:Y:S05]  /*0080*/  @P0 EXIT ;  /* 0x000000000000094d */ /* 0x000fea0003800000 */
[C---:B------:R-:W-:Y:S01]  /*0090*/  ISETP.GE.U32.AND P1, PT, R3.reuse, 0x8, PT ;  /* 0x000000080300780c */ /* 0x040fe20003f26070 */
[----:B------:R-:W0:Y:S01]  /*00a0*/  LDCU.64 UR4, c[0x0][0x358] ;  /* 0x00006b00ff0477ac */ /* 0x000e220008000a00 */
[----:B------:R-:W-:Y:S01]  /*00b0*/  LOP3.LUT R8, R3, 0x7, RZ, 0xc0, !PT ;  /* 0x0000000703087812 */ /* 0x000fe200078ec0ff */
[----:B------:R-:W-:Y:S02]  /*00c0*/  HFMA2 R9, -RZ, RZ, 0, 0 ;  /* 0x00000000ff097431 */ /* 0x000fe400000001ff */
[----:B------:R-:W-:Y:S01]  /*00d0*/  IMAD R0, R0, R3, RZ ;  /* 0x0000000300007224 */ /* 0x000fe200078e02ff */
[----:B------:R-:W-:-:S07]  /*00e0*/  ISETP.NE.AND P0, PT, R8, RZ, PT ;  /* 0x000000ff0800720c */ /* 0x000fce0003f05270 */
[----:B------:R-:W-:Y:S06]  /*00f0*/  @!P1 BRA `(.L_x_0) ;  /* 0x0000000400049947 */ /* 0x000fec0003800000 */
[----:B------:R-:W1:Y:S01]  /*0100*/  LDC.64 R4, c[0x0][0x380] ;  /* 0x0000e000ff047b82 */ /* 0x000e620000000a00 */
[----:B------:R-:W-:Y:S02]  /*0110*/  LOP3.LUT R9, R3, 0x7ffffff8, RZ, 0xc0, !PT ;  /* 0x7ffffff803097812 */ /* 0x000fe400078ec0ff */
[C---:B------:R-:W-:Y:S02]  /*0120*/  LEA R13, R0.reuse, 0x8, 0x1 ;  /* 0x00000008000d7811 */ /* 0x040fe400078e08ff */
[----:B------:R-:W-:Y:S02]  /*0130*/  IADD3 R11, PT, PT, R0, 0x3, RZ ;  /* 0x00000003000b7810 */ /* 0x000fe40007ffe0ff */
[----:B------:R-:W-:Y:S01]  /*0140*/  IADD3 R2, PT, PT, -R9, RZ, RZ ;  /* 0x000000ff09027210 */ /* 0x000fe20007ffe1ff */
[----:B------:R-:W2:Y:S06]  /*0150*/  LDC.64 R6, c[0x0][0x388] ;  /* 0x0000e200ff067b82 */ /* 0x000eac0000000a00 */
.L_x_1:
[----:B---3--:R-:W-:-:S04]  /*0160*/  VIADD R15, R11, 0xfffffffd ;  /* 0xfffffffd0b0f7836 */ /* 0x008fc80000000000 */
[----:B-1----:R-:W-:-:S05]  /*0170*/  IMAD.WIDE.U32 R14, R15, 0x4, R4 ;  /* 0x000000040f0e7825 */ /* 0x002fca00078e0004 */
[----:B0-----:R-:W3:Y:S01]  /*0180*/  LDG.E R25, desc[UR4][R14.64] ;  /* 0x000000040e197981 */ /* 0x001ee2000c1e1900 */
[----:B------:R-:W-:Y:S02]  /*0190*/  IADD3 R17, PT, PT, R13, -0x8, RZ ;  /* 0xfffffff80d117810 */ /* 0x000fe40007ffe0ff */
[----:B------:R-:W-:-:S03]  /*01a0*/  IADD3 R19, PT, PT, R11, -0x2, RZ ;  /* 0xfffffffe0b137810 */ /* 0x000fc60007ffe0ff */
[----:B--2---:R-:W-:-:S04]  /*01b0*/  IMAD.WIDE.U32 R16, R17, 0x4, R6 ;  /* 0x0000000411107825 */ /* 0x004fc800078e0006 */
[----:B------:R-:W-:Y:S01]  /*01c0*/  IMAD.WIDE.U32 R18, R19, 0x4, R4 ;  /* 0x0000000413127825 */ /* 0x000fe200078e0004 */
[----:B---3--:R-:W-:Y:S04]  /*01d0*/  STG.E desc[UR4][R16.64], R25 ;  /* 0x0000001910007986 */ /* 0x008fe8000c101904 */
[----:B------:R0:W-:Y:S04]  /*01e0*/  STG.E desc[UR4][R16.64+0x4], R25 ;  /* 0x0000041910007986 */ /* 0x0001e8000c101904 */
[----:B------:R-:W2:Y:S01]  /*01f0*/  LDG.E R27, desc[UR4][R18.64] ;  /* 0x00000004121b7981 */ /* 0x000ea2000c1e1900 */
[----:B------:R-:W-:Y:S01]  /*0200*/  VIADD R21, R13, 0xfffffffa ;  /* 0xfffffffa0d157836 */ /* 0x000fe20000000000 */
[----:B------:R-:W-:-:S03]  /*0210*/  IADD3 R23, PT, PT, R11, -0x1, RZ ;  /* 0xffffffff0b177810 */ /* 0x000fc60007ffe0ff */
[----:B------:R-:W-:-:S04]  /*0220*/  IMAD.WIDE.U32 R20, R21, 0x4, R6 ;  /* 0x0000000415147825 */ /* 0x000fc800078e0006 */
[--C-:B------:R-:W-:Y:S01]  /*0230*/  IMAD.WIDE.U32 R14, R23, 0x4, R4.reuse ;  /* 0x00000004170e7825 */ /* 0x100fe200078e0004 */
[----:B--2---:R-:W-:Y:S04]  /*0240*/  STG.E desc[UR4][R20.64], R27 ;  /* 0x0000001b14007986 */ /* 0x004fe8000c101904 */
[----:B------:R1:W-:Y:S04]  /*0250*/  STG.E desc[UR4][R20.64+0x4], R27 ;  /* 0x0000041b14007986 */ /* 0x0003e8000c101904 */
[----:B------:R-:W2:Y:S01]  /*0260*/  LDG.E R29, desc[UR4][R14.64] ;  /* 0x000000040e1d7981 */ /* 0x000ea2000c1e1900 */
[----:B------:R-:W-:Y:S01]  /*0270*/  IADD3 R23, PT, PT, R13, -0x4, RZ ;  /* 0xfffffffc0d177810 */ /* 0x000fe20007ffe0ff */
[----:B0-----:R-:W-:-:S04]  /*0280*/  IMAD.WIDE.U32 R16, R11, 0x4, R4 ;  /* 0x000000040b107825 */ /* 0x001fc800078e0004 */
[----:B------:R-:W-:Y:S01]  /*0290*/  IMAD.WIDE.U32 R22, R23, 0x4, R6 ;  /* 0x0000000417167825 */ /* 0x000fe200078e0006 */
[----:B------:R-:W-:-:S04]  /*02a0*/  IADD3 R10, PT, PT, R11, 0x1, RZ ;  /* 0x000000010b0a7810 */ /* 0x000fc80007ffe0ff */
[----:B--2---:R-:W-:Y:S04]  /*02b0*/  STG.E desc[UR4][R22.64], R29 ;  /* 0x0000001d16007986 */ /* 0x004fe8000c101904 */
[----:B------:R0:W-:Y:S04]  /*02c0*/  STG.E desc[UR4][R22.64+0x4], R29 ;  /* 0x0000041d16007986 */ /* 0x0001e8000c101904 */
[----:B------:R-:W2:Y:S01]  /*02d0*/  LDG.E R25, desc[UR4][R16.64] ;  /* 0x0000000410197981 */ /* 0x000ea2000c1e1900 */
[----:B------:R-:W-:Y:S02]  /*02e0*/  VIADD R19, R13, 0xfffffffe ;  /* 0xfffffffe0d137836 */ /* 0x000fe40000000000 */
[----:B-1----:R-:W-:-:S04]  /*02f0*/  IMAD.WIDE.U32 R20, R10, 0x4, R4 ;  /* 0x000000040a147825 */ /* 0x002fc800078e0004 */
[----:B------:R-:W-:Y:S01]  /*0300*/  IMAD.WIDE.U32 R18, R19, 0x4, R6 ;  /* 0x0000000413127825 */ /* 0x000fe200078e0006 */
[----:B------:R-:W-:-:S04]  /*0310*/  IADD3 R10, PT, PT, R11, 0x2, RZ ;  /* 0x000000020b0a7810 */ /* 0x000fc80007ffe0ff */
[----:B--2---:R-:W-:Y:S04]  /*0320*/  STG.E desc[UR4][R18.64], R25 ;  /* 0x0000001912007986 */ /* 0x004fe8000c101904 */
[----:B------:R1:W-:Y:S04]  /*0330*/  STG.E desc[UR4][R18.64+0x4], R25 ;  /* 0x0000041912007986 */ /* 0x0003e8000c101904 */
[----:B------:R-:W2:Y:S01]  /*0340*/  LDG.E R27, desc[UR4][R20.64] ;  /* 0x00000004141b7981 */ /* 0x000ea2000c1e1900 */
[----:B------:R-:W-:-:S04]  /*0350*/  IMAD.WIDE.U32 R14, R13, 0x4, R6 ;  /* 0x000000040d0e7825 */ /* 0x000fc800078e0006 */
[----:B0-----:R-:W-:Y:S01]  /*0360*/  IMAD.WIDE.U32 R22, R10, 0x4, R4 ;  /* 0x000000040a167825 */ /* 0x001fe200078e0004 */
[----:B------:R-:W-:Y:S01]  /*0370*/  IADD3 R10, PT, PT, R11, 0x3, RZ ;  /* 0x000000030b0a7810 */ /* 0x000fe20007ffe0ff */
[----:B--2---:R-:W-:Y:S04]  /*0380*/  STG.E desc[UR4][R14.64], R27 ;  /* 0x0000001b0e007986 */ /* 0x004fe8000c101904 */
[----:B------:R0:W-:Y:S04]  /*0390*/  STG.E desc[UR4][R14.64+0x4], R27 ;  /* 0x0000041b0e007986 */ /* 0x0001e8000c101904 */
[----:B------:R-:W2:Y:S01]  /*03a0*/  LDG.E R29, desc[UR4][R22.64] ;  /* 0x00000004161d7981 */ /* 0x000ea2000c1e1900 */
[----:B------:R-:W-:-:S02]  /*03b0*/  VIADD R17, R13, 0x2 ;  /* 0x000000020d117836 */ /* 0x000fc40000000000 */
[----:B-1----:R-:W-:-:S04]  /*03c0*/  IMAD.WIDE.U32 R18, R10, 0x4, R4 ;  /* 0x000000040a127825 */ /* 0x002fc800078e0004 */
[----:B------:R-:W-:Y:S01]  /*03d0*/  IMAD.WIDE.U32 R16, R17, 0x4, R6 ;  /* 0x0000000411107825 */ /* 0x000fe200078e0006 */
[----:B------:R-:W-:-:S04]  /*03e0*/  IADD3 R25, PT, PT, R13, 0x4, RZ ;  /* 0x000000040d197810 */ /* 0x000fc80007ffe0ff */
[----:B--2---:R3:W-:Y:S04]  /*03f0*/  STG.E desc[UR4][R16.64], R29 ;  /* 0x0000001d10007986 */ /* 0x0047e8000c101904 */
[----:B------:R3:W-:Y:S04]  /*0400*/  STG.E desc[UR4][R16.64+0x4], R29 ;  /* 0x0000041d10007986 */ /* 0x0007e8000c101904 */
[----:B------:R-:W2:Y:S01]  /*0410*/  LDG.E R19, desc[UR4][R18.64] ;  /* 0x0000000412137981 */ /* 0x000ea2000c1e1900 */
[----:B------:R-:W-:Y:S01]  /*0420*/  IADD3 R21, PT, PT, R11, 0x4, RZ ;  /* 0x000000040b157810 */ /* 0x000fe20007ffe0ff */
[----:B0-----:R-:W-:-:S04]  /*0430*/  IMAD.WIDE.U32 R14, R25, 0x4, R6 ;  /* 0x00000004190e7825 */ /* 0x001fc800078e0006 */
[----:B------:R-:W-:Y:S01]  /*0440*/  IMAD.WIDE.U32 R20, R21, 0x4, R4 ;  /* 0x0000000415147825 */ /* 0x000fe200078e0004 */
[----:B------:R-:W-:-:S04]  /*0450*/  IADD3 R2, PT, PT, R2, 0x8, RZ ;  /* 0x0000000802027810 */ /* 0x000fc80007ffe0ff */
[----:B------:R-:W-:Y:S01]  /*0460*/  ISETP.NE.AND P1, PT, R2, RZ, PT ;  /* 0x000000ff0200720c */ /* 0x000fe20003f25270 */
[----:B--2---:R3:W-:Y:S04]  /*0470*/  STG.E desc[UR4][R14.64], R19 ;  /* 0x000000130e007986 */ /* 0x0047e8000c101904 */
[----:B------:R3:W-:Y:S04]  /*0480*/  STG.E desc[UR4][R14.64+0x4], R19 ;  /* 0x000004130e007986 */ /* 0x0007e8000c101904 */
[----:B------:R-:W2:Y:S01]  /*0490*/  LDG.E R21, desc[UR4][R20.64] ;  /* 0x0000000414157981 */ /* 0x000ea2000c1e1900 */
[C---:B------:R-:W-:Y:S01]  /*04a0*/  VIADD R23, R13.reuse, 0x6 ;  /* 0x000000060d177836 */ /* 0x040fe20000000000 */
[----:B------:R-:W-:-:S02]  /*04b0*/  IADD3 R13, PT, PT, R13, 0x10, RZ ;  /* 0x000000100d0d7810 */ /* 0x000fc40007ffe0ff */
[----:B------:R-:W-:Y:S01]  /*04c0*/  IADD3 R11, PT, PT, R11, 0x8, RZ ;  /* 0x000000080b0b7810 */ /* 0x000fe20007ffe0ff */
[----:B------:R-:W-:-:S05]  /*04d0*/  IMAD.WIDE.U32 R22, R23, 0x4, R6 ;  /* 0x0000000417167825 */ /* 0x000fca00078e0006 */
[----:B--2---:R3:W-:Y:S04]  /*04e0*/  STG.E desc[UR4][R22.64], R21 ;  /* 0x0000001516007986 */ /* 0x0047e8000c101904 */
[----:B------:R3:W-:Y:S01]  /*04f0*/  STG.E desc[UR4][R22.64+0x4], R21 ;  /* 0x0000041516007986 */ /* 0x0007e2000c101904 */
[----:B------:R-:W-:Y:S05]  /*0500*/  @P1 BRA `(.L_x_1) ;  /* 0xfffffffc00141947 */ /* 0x000fea000383ffff */
.L_x_0:
[----:B0-----:R-:W-:Y:S05]  /*0510*/  @!P0 EXIT ;  /* 0x000000000000894d */ /* 0x001fea0003800000 */
[----:B------:R-:W-:Y:S02]  /*0520*/  ISETP.GE.U32.AND P0, PT, R8, 0x4, PT ;  /* 0x000000040800780c */ /* 0x000fe40003f06070 */
[----:B------:R-:W-:-:S04]  /*0530*/  LOP3.LUT R2, R3, 0x3, RZ, 0xc0, !PT ;  /* 0x0000000303027812 */ /* 0x000fc800078ec0ff */
[----:B------:R-:W-:-:S07]  /*0540*/  ISETP.NE.AND P1, PT, R2, RZ, PT ;  /* 0x000000ff0200720c */ /* 0x000fce0003f25270 */
[----:B------:R-:W-:Y:S06]  /*0550*/  @!P0 BRA `(.L_x_2) ;  /* 0x00000000007c8947 */ /* 0x000fec0003800000 */
[----:B------:R-:W0:Y:S01]  /*0560*/  LDC.64 R6, c[0x0][0x380] ;  /* 0x0000e000ff067b82 */ /* 0x000e220000000a00 */
[----:B---3--:R-:W-:-:S07]  /*0570*/  IMAD.IADD R19, R0, 0x1, R9 ;  /* 0x0000000100137824 */ /* 0x008fce00078e0209 */
[----:B------:R-:W1:Y:S01]  /*0580*/  LDC.64 R4, c[0x0][0x388] ;  /* 0x0000e200ff047b82 */ /* 0x000e620000000a00 */
[----:B0-----:R-:W-:-:S05]  /*0590*/  IMAD.WIDE.U32 R10, R19, 0x4, R6 ;  /* 0x00000004130a7825 */ /* 0x001fca00078e0006 */
[----:B------:R-:W2:Y:S01]  /*05a0*/  LDG.E R21, desc[UR4][R10.64] ;  /* 0x000000040a157981 */ /* 0x000ea2000c1e1900 */
[C---:B------:R-:W-:Y:S02]  /*05b0*/  SHF.L.U32 R13, R19.reuse, 0x1, RZ ;  /* 0x00000001130d7819 */ /* 0x040fe400000006ff */
[----:B------:R-:W-:-:S03]  /*05c0*/  IADD3 R17, PT, PT, R19, 0x1, RZ ;  /* 0x0000000113117810 */ /* 0x000fc60007ffe0ff */
[----:B-1----:R-:W-:-:S04]  /*05d0*/  IMAD.WIDE.U32 R12, R13, 0x4, R4 ;  /* 0x000000040d0c7825 */ /* 0x002fc800078e0004 */
[C---:B------:R-:W-:Y:S01]  /*05e0*/  IMAD.WIDE.U32 R14, R17.reuse, 0x4, R6 ;  /* 0x00000004110e7825 */ /* 0x040fe200078e0006 */
[----:B--2---:R-:W-:Y:S04]  /*05f0*/  STG.E desc[UR4][R12.64], R21 ;  /* 0x000000150c007986 */ /* 0x004fe8000c101904 */
[----:B------:R0:W-:Y:S04]  /*0600*/  STG.E desc[UR4][R12.64+0x4], R21 ;  /* 0x000004150c007986 */ /* 0x0001e8000c101904 */
[----:B------:R-:W2:Y:S01]  /*0610*/  LDG.E R15, desc[UR4][R14.64] ;  /* 0x000000040e0f7981 */ /* 0x000ea2000c1e1900 */
[----:B------:R-:W-:Y:S01]  /*0620*/  SHF.L.U32 R17, R17, 0x1, RZ ;  /* 0x0000000111117819 */ /* 0x000fe200000006ff */
[----:B------:R-:W-:-:S04]  /*0630*/  VIADD R23, R19, 0x2 ;  /* 0x0000000213177836 */ /* 0x000fc80000000000 */
[----:B------:R-:W-:-:S04]  /*0640*/  IMAD.WIDE.U32 R10, R17, 0x4, R4 ;  /* 0x00000004110a7825 */ /* 0x000fc800078e0004 */
[C---:B------:R-:W-:Y:S01]  /*0650*/  IMAD.WIDE.U32 R16, R23.reuse, 0x4, R6 ;  /* 0x0000000417107825 */ /* 0x040fe200078e0006 */
[----:B--2---:R1:W-:Y:S04]  /*0660*/  STG.E desc[UR4][R10.64], R15 ;  /* 0x0000000f0a007986 */ /* 0x0043e8000c101904 */
[----:B------:R1:W-:Y:S04]  /*0670*/  STG.E desc[UR4][R10.64+0x4], R15 ;  /* 0x0000040f0a007986 */ /* 0x0003e8000c101904 */
[----:B------:R-:W2:Y:S01]  /*0680*/  LDG.E R17, desc[UR4][R16.64] ;  /* 0x0000000410117981 */ /* 0x000ea2000c1e1900 */
[----:B------:R-:W-:-:S02]  /*0690*/  SHF.L.U32 R23, R23, 0x1, RZ ;  /* 0x0000000117177819 */ /* 0x000fc400000006ff */
[----:B------:R-:W-:-:S03]  /*06a0*/  IADD3 R19, PT, PT, R19, 0x3, RZ ;  /* 0x0000000313137810 */ /* 0x000fc60007ffe0ff */
[----:B0-----:R-:W-:-:S04]  /*06b0*/  IMAD.WIDE.U32 R12, R23, 0x4, R4 ;  /* 0x00000004170c7825 */ /* 0x001fc800078e0004 */
[C---:B------:R-:W-:Y:S01]  /*06c0*/  IMAD.WIDE.U32 R6, R19.reuse, 0x4, R6 ;  /* 0x0000000413067825 */ /* 0x040fe200078e0006 */
[----:B--2---:R1:W-:Y:S04]  /*06d0*/  STG.E desc[UR4][R12.64], R17 ;  /* 0x000000110c007986 */ /* 0x0043e8000c101904 */
[----:B------:R1:W-:Y:S04]  /*06e0*/  STG.E desc[UR4][R12.64+0x4], R17 ;  /* 0x000004110c007986 */ /* 0x0003e8000c101904 */
[----:B------:R-:W2:Y:S01]  /*06f0*/  LDG.E R7, desc[UR4][R6.64] ;  /* 0x0000000406077981 */ /* 0x000ea2000c1e1900 */
[----:B------:R-:W-:Y:S01]  /*0700*/  SHF.L.U32 R19, R19, 0x1, RZ ;  /* 0x0000000113137819 */ /* 0x000fe200000006ff */
[----:B------:R-:W-:-:S04]  /*0710*/  VIADD R9, R9, 0x4 ;  /* 0x0000000409097836 */ /* 0x000fc80000000000 */
[----:B------:R-:W-:-:S05]  /*0720*/  IMAD.WIDE.U32 R4, R19, 0x4, R4 ;  /* 0x0000000413047825 */ /* 0x000fca00078e0004 */
[----:B--2---:R1:W-:Y:S04]  /*0730*/  STG.E desc[UR4][R4.64], R7 ;  /* 0x0000000704007986 */ /* 0x0043e8000c101904 */
[----:B------:R1:W-:Y:S02]  /*0740*/  STG.E desc[UR4][R4.64+0x4], R7 ;  /* 0x0000040704007986 */ /* 0x0003e4000c101904 */
.L_x_2:
[----:B------:R-:W-:Y:S05]  /*0750*/  @!P1 EXIT ;  /* 0x000000000000994d */ /* 0x000fea0003800000 */
[----:B------:R-:W-:Y:S02]  /*0760*/  ISETP.NE.AND P0, PT, R2, 0x1, PT ;  /* 0x000000010200780c */ /* 0x000fe40003f05270 */
[----:B------:R-:W-:-:S04]  /*0770*/  LOP3.LUT R3, R3, 0x1, RZ, 0xc0, !PT ;  /* 0x0000000103037812 */ /* 0x000fc800078ec0ff */
[----:B------:R-:W-:-:S07]  /*0780*/  ISETP.NE.U32.AND P1, PT, R3, 0x1, PT ;  /* 0x000000010300780c */ /* 0x000fce0003f25070 */
[----:B------:R-:W-:Y:S06]  /*0790*/  @!P0 BRA `(.L_x_3) ;  /* 0x0000000000448947 */ /* 0x000fec0003800000 */
[----:B------:R-:W0:Y:S01]  /*07a0*/  LDC.64 R2, c[0x0][0x380] ;  /* 0x0000e000ff027b82 */ /* 0x000e220000000a00 */
[----:B-1----:R-:W-:-:S07]  /*07b0*/  IADD3 R11, PT, PT, R0, R9, RZ ;  /* 0x00000009000b7210 */ /* 0x002fce0007ffe0ff */
[----:B------:R-:W1:Y:S01]  /*07c0*/  LDC.64 R6, c[0x0][0x388] ;  /* 0x0000e200ff067b82 */ /* 0x000e620000000a00 */
[----:B0-----:R-:W-:-:S06]  /*07d0*/  IMAD.WIDE.U32 R4, R11, 0x4, R2 ;  /* 0x000000040b047825 */ /* 0x001fcc00078e0002 */
[----:B------:R-:W2:Y:S01]  /*07e0*/  LDG.E R5, desc[UR4][R4.64] ;  /* 0x0000000404057981 */ /* 0x000ea2000c1e1900 */
[C---:B------:R-:W-:Y:S02]  /*07f0*/  SHF.L.U32 R13, R11.reuse, 0x1, RZ ;  /* 0x000000010b0d7819 */ /* 0x040fe400000006ff */
[----:B---3--:R-:W-:-:S03]  /*0800*/  IADD3 R15, PT, PT, R11, 0x1, RZ ;  /* 0x000000010b0f7810 */ /* 0x008fc60007ffe0ff */
[----:B-1----:R-:W-:-:S04]  /*0810*/  IMAD.WIDE.U32 R10, R13, 0x4, R6 ;  /* 0x000000040d0a7825 */ /* 0x002fc800078e0006 */
[C---:B------:R-:W-:Y:S01]  /*0820*/  IMAD.WIDE.U32 R2, R15.reuse, 0x4, R2 ;  /* 0x000000040f027825 */ /* 0x040fe200078e0002 */
[----:B--2---:R0:W-:Y:S04]  /*0830*/  STG.E desc[UR4][R10.64], R5 ;  /* 0x000000050a007986 */ /* 0x0041e8000c101904 */
[----:B------:R0:W-:Y:S04]  /*0840*/  STG.E desc[UR4][R10.64+0x4], R5 ;  /* 0x000004050a007986 */ /* 0x0001e8000c101904 */
[----:B------:R-:W2:Y:S01]  /*0850*/  LDG.E R3, desc[UR4][R2.64] ;  /* 0x0000000402037981 */ /* 0x000ea2000c1e1900 */
[----:B------:R-:W-:Y:S01]  /*0860*/  IMAD.SHL.U32 R15, R15, 0x2, RZ ;  /* 0x000000020f0f7824 */ /* 0x000fe200078e00ff */
[----:B------:R-:W-:-:S03]  /*0870*/  IADD3 R9, PT, PT, R9, 0x2, RZ ;  /* 0x0000000209097810 */ /* 0x000fc60007ffe0ff */
[----:B------:R-:W-:-:S05]  /*0880*/  IMAD.WIDE.U32 R6, R15, 0x4, R6 ;  /* 0x000000040f067825 */ /* 0x000fca00078e0006 */
[----:B--2---:R0:W-:Y:S04]  /*0890*/  STG.E desc[UR4][R6.64], R3 ;  /* 0x0000000306007986 */ /* 0x0041e8000c101904 */
[----:B------:R0:W-:Y:S02]  /*08a0*/  STG.E desc[UR4][R6.64+0x4], R3 ;  /* 0x0000040306007986 */ /* 0x0001e4000c101904 */
.L_x_3:
[----:B------:R-:W-:Y:S05]  /*08b0*/  @P1 EXIT ;  /* 0x000000000000194d */ /* 0x000fea0003800000 */
[----:B0-----:R-:W0:Y:S01]  /*08c0*/  LDC.64 R2, c[0x0][0x380] ;  /* 0x0000e000ff027b82 */ /* 0x001e220000000a00 */
[----:B------:R-:W-:-:S07]  /*08d0*/  IADD3 R9, PT, PT, R0, R9, RZ ;  /* 0x0000000900097210 */ /* 0x000fce0007ffe0ff */
[----:B-1----:R-:W1:Y:S01]  /*08e0*/  LDC.64 R4, c[0x0][0x388] ;  /* 0x0000e200ff047b82 */ /* 0x002e620000000a00 */
[----:B0-----:R-:W-:-:S06]  /*08f0*/  IMAD.WIDE.U32 R2, R9, 0x4, R2 ;  /* 0x0000000409027825 */ /* 0x001fcc00078e0002 */
[----:B------:R-:W2:Y:S01]  /*0900*/  LDG.E R3, desc[UR4][R2.64] ;  /* 0x0000000402037981 */ /* 0x000ea2000c1e1900 */
[----:B------:R-:W-:-:S05]  /*0910*/  SHF.L.U32 R9, R9, 0x1, RZ ;  /* 0x0000000109097819 */ /* 0x000fca00000006ff */
[----:B-1----:R-:W-:-:S05]  /*0920*/  IMAD.WIDE.U32 R4, R9, 0x4, R4 ;  /* 0x0000000409047825 */ /* 0x002fca00078e0004 */
[----:B--2---:R-:W-:Y:S04]  /*0930*/  STG.E desc[UR4][R4.64], R3 ;  /* 0x0000000304007986 */ /* 0x004fe8000c101904 */
[----:B------:R-:W-:Y:S01]  /*0940*/  STG.E desc[UR4][R4.64+0x4], R3 ;  /* 0x0000040304007986 */ /* 0x000fe2000c101904 */
[----:B------:R-:W-:Y:S05]  /*0950*/  EXIT ;  /* 0x000000000000794d */ /* 0x000fea0003800000 */
.L_x_4:
[----:B------:R-:W-:-:S00]  /*0960*/  BRA `(.L_x_4) ;  /* 0xfffffffc00fc7947 */ /* 0x000fc0000383ffff */
[----:B------:R-:W-:-:S00]  /*0970*/  NOP ;  /* 0x0000000000007918 */ /* 0x000fc00000000000 */
        /* <DEDUP_REMOVED lines=8> */
.L_x_5:


//--------------------- .nv.shared.reserved.0     --------------------------
	.section	.nv.shared.reserved.0,"aw",@nobits
	.weak		__nv_reservedSMEM_offset_0_alias
	.size		__nv_reservedSMEM_offset_0_alias, 0, 64
	.other		__nv_reservedSMEM_offset_0_alias,@"STO_CUDA_RESERVED_SHARED STV_DEFAULT"
__nv_reservedSMEM_offset_0_alias:
	.zero		0
	.zero		64


//--------------------- .nv.constant0._Z16KernelDoubleRowsPKfPfii --------------------------
	.section	.nv.constant0._Z16KernelDoubleRowsPKfPfii,"a",@progbits
	.sectionflags	@""
	.align	4
.nv.constant0._Z16KernelDoubleRowsPKfPfii:
	.zero		920


//--------------------- SYMBOLS --------------------------

	.type		.nv.reservedSmem.offset0,@object
	.size		.nv.reservedSmem.offset0,0x4
